//
// Generated by NVIDIA NVVM Compiler
//
// Compiler Build ID: CL-36424714
// Cuda compilation tools, release 13.0, V13.0.88
// Based on NVVM 20.0.0
//

.version 9.0
.target sm_100
.address_size 64

	// .globl	_Z22print_details_of_warpsv
.extern .func  (.param .b32 func_retval0) vprintf
(
	.param .b64 vprintf_param_0,
	.param .b64 vprintf_param_1
)
;
.global .align 1 .b8 $str[68] = {116, 105, 100, 32, 58, 32, 37, 100, 44, 32, 98, 105, 100, 46, 120, 32, 58, 32, 37, 100, 44, 32, 98, 105, 100, 46, 121, 58, 32, 37, 100, 44, 32, 103, 105, 100, 32, 58, 32, 37, 100, 44, 32, 119, 97, 114, 112, 95, 105, 100, 32, 58, 32, 37, 100, 44, 32, 103, 98, 105, 100, 32, 58, 32, 37, 100, 10};

.visible .entry _Z22print_details_of_warpsv()
{
	.local .align 8 .b8 	__local_depot0[24];
	.reg .b64 	%SP;
	.reg .b64 	%SPL;
	.reg .b32 	%r<11>;
	.reg .b64 	%rd<5>;

	mov.u64 	%SPL, __local_depot0;
	cvta.local.u64 	%SP, %SPL;
	add.u64 	%rd1, %SP, 0;
	add.u64 	%rd2, %SPL, 0;
	mov.u32 	%r1, %ctaid.y;
	mov.u32 	%r2, %nctaid.x;
	mov.u32 	%r3, %ntid.x;
	mov.u32 	%r4, %ctaid.x;
	mov.u32 	%r5, %tid.x;
	mad.lo.s32 	%r6, %r1, %r2, %r4;
	mad.lo.s32 	%r7, %r6, %r3, %r5;
	shr.u32 	%r8, %r5, 5;
	st.local.v2.u32 	[%rd2], {%r5, %r4};
	st.local.v2.u32 	[%rd2+8], {%r1, %r7};
	st.local.v2.u32 	[%rd2+16], {%r8, %r6};
	mov.u64 	%rd3, $str;
	cvta.global.u64 	%rd4, %rd3;
	{ // callseq 0, 0
	.param .b64 param0;
	st.param.b64 	[param0], %rd4;
	.param .b64 param1;
	st.param.b64 	[param1], %rd1;
	.param .b32 retval0;
	call.uni (retval0), 
	vprintf, 
	(
	param0, 
	param1
	);
	ld.param.b32 	%r9, [retval0];
	} // callseq 0
	ret;

}


// ===== COMPILED SASS (sm_100) =====

	.target	sm_100

	.elftype	@"ET_EXEC"


//--------------------- .note.nv.tkinfo           --------------------------
	.section	.note.nv.tkinfo,"",@"SHT_NOTE"
	.sectionflags	@"SHF_NOTE_NV_TKINFO"
	.tkinfo
        /*0018*/ 	.word	0x00000002
        /*0030*/ 	.string	""
        /*0030*/ 	.string	"ptxas"
        /*0030*/ 	.string	"Cuda compilation tools, release 13.0, V13.0.88"
        /*0030*/ 	.string	"Build cuda_13.0.r13.0/compiler.36424714_0"
        /*0030*/ 	.string	"-arch sm_100 -m 64 "



//--------------------- .note.nv.cuinfo           --------------------------
	.section	.note.nv.cuinfo,"",@"SHT_NOTE"
	.sectionflags	@"SHF_NOTE_NV_CUINFO"
        /*0018*/ 	.short	0x0002
        /*001a*/ 	.short	0x0064
        /*001c*/ 	.short	0x0082
	.zero		2


//--------------------- .nv.info                  --------------------------
	.section	.nv.info,"",@"SHT_CUDA_INFO"
	.align	4


	//----- nvinfo : EIATTR_REGCOUNT
	.align		4
        /*0000*/ 	.byte	0x04, 0x2f
        /*0002*/ 	.short	(.L_2 - .L_1)
	.align		4
.L_1:
        /*0004*/ 	.word	index@(_Z22print_details_of_warpsv)
        /*0008*/ 	.word	0x00000018


	//----- nvinfo : EIATTR_FRAME_SIZE
	.align		4
.L_2:
        /*000c*/ 	.byte	0x04, 0x11
        /*000e*/ 	.short	(.L_4 - .L_3)
	.align		4
.L_3:
        /*0010*/ 	.word	index@(_Z22print_details_of_warpsv)
        /*0014*/ 	.word	0x00000018


	//----- nvinfo : EIATTR_MIN_STACK_SIZE
	.align		4
.L_4:
        /*0018*/ 	.byte	0x04, 0x12
        /*001a*/ 	.short	(.L_6 - .L_5)
	.align		4
.L_5:
        /*001c*/ 	.word	index@(_Z22print_details_of_warpsv)
        /*0020*/ 	.word	0x00000018
.L_6:


//--------------------- .nv.compat                --------------------------
	.section	.nv.compat,"",@"SHT_CUDA_COMPAT_INFO"
	.align	4
        /*0000*/ 	.byte	0x02, 0x09, 0x00, 0x00, 0x02, 0x02, 0x01, 0x00, 0x02, 0x05, 0x05, 0x00, 0x03, 0x07, 0x01, 0x01
        /*0010*/ 	.byte	0x02, 0x03, 0x00, 0x00, 0x02, 0x06, 0x01, 0x00, 0x04, 0x0b, 0x08, 0x00, 0x09, 0x00, 0x00, 0x00
        /*0020*/ 	.byte	0x00, 0x00, 0x00, 0x00


//--------------------- .nv.info._Z22print_details_of_warpsv --------------------------
	.section	.nv.info._Z22print_details_of_warpsv,"",@"SHT_CUDA_INFO"
	.sectionflags	@""
	.align	4


	//----- nvinfo : EIATTR_CUDA_API_VERSION
	.align		4
        /*0000*/ 	.byte	0x04, 0x37
        /*0002*/ 	.short	(.L_8 - .L_7)
.L_7:
        /*0004*/ 	.word	0x00000082


	//----- nvinfo : EIATTR_SPARSE_MMA_MASK
	.align		4
.L_8:
        /*0008*/ 	.byte	0x03, 0x50
        /*000a*/ 	.short	0x0000


	//----- nvinfo : EIATTR_MAXREG_COUNT
	.align		4
        /*000c*/ 	.byte	0x03, 0x1b
        /*000e*/ 	.short	0x00ff


	//----- nvinfo : EIATTR_EXTERNS
	.align		4
        /*0010*/ 	.byte	0x04, 0x0f
        /*0012*/ 	.short	(.L_10 - .L_9)


	//   ....[0]....
	.align		4
.L_9:
        /*0014*/ 	.word	index@(vprintf)


	//----- nvinfo : EIATTR_MERCURY_ISA_VERSION
	.align		4
.L_10:
        /*0018*/ 	.byte	0x03, 0x5f
        /*001a*/ 	.short	0x0101


	//----- nvinfo : EIATTR_VRC_CTA_INIT_COUNT
	.align		4
        /*001c*/ 	.byte	0x02, 0x4a
	.zero		1
	.zero		1


	//----- nvinfo : EIATTR_SYSCALL_OFFSETS
	.align		4
        /*0020*/ 	.byte	0x04, 0x46
        /*0022*/ 	.short	(.L_12 - .L_11)


	//   ....[0]....
.L_11:
        /*0024*/ 	.word	0x00000170


	//----- nvinfo : EIATTR_EXIT_INSTR_OFFSETS
	.align		4
.L_12:
        /*0028*/ 	.byte	0x04, 0x1c
        /*002a*/ 	.short	(.L_14 - .L_13)


	//   ....[0]....
.L_13:
        /*002c*/ 	.word	0x00000180


	//----- nvinfo : EIATTR_SW_WAR
	.align		4
.L_14:
        /*0030*/ 	.byte	0x04, 0x36
        /*0032*/ 	.short	(.L_16 - .L_15)
.L_15:
        /*0034*/ 	.word	0x00000008
.L_16:


//--------------------- .nv.callgraph             --------------------------
	.section	.nv.callgraph,"",@"SHT_CUDA_CALLGRAPH"
	.align	4
	.sectionentsize	8
	.align		4
        /*0000*/ 	.word	0x00000000
	.align		4
        /*0004*/ 	.word	0xffffffff
	.align		4
        /*0008*/ 	.word	index@(_Z22print_details_of_warpsv)
	.align		4
        /*000c*/ 	.word	index@(vprintf)
	.align		4
        /*0010*/ 	.word	0x00000000
	.align		4
        /*0014*/ 	.word	0xfffffffe
	.align		4
        /*0018*/ 	.word	0x00000000
	.align		4
        /*001c*/ 	.word	0xfffffffd
	.align		4
        /*0020*/ 	.word	0x00000000
	.align		4
        /*0024*/ 	.word	0xfffffffc


//--------------------- .nv.constant4             --------------------------
	.section	.nv.constant4,"a",@progbits
	.align	8
	.align		8
.nv.constant4:
        /*0000*/ 	.dword	vprintf
	.align		8
        /*0008*/ 	.dword	$str


//--------------------- .text._Z22print_details_of_warpsv --------------------------
	.section	.text._Z22print_details_of_warpsv,"ax",@progbits
	.align	128
        .global         _Z22print_details_of_warpsv
        .type           _Z22print_details_of_warpsv,@function
        .size           _Z22print_details_of_warpsv,(.L_x_2 - _Z22print_details_of_warpsv)
        .other          _Z22print_details_of_warpsv,@"STO_CUDA_ENTRY STV_DEFAULT"
_Z22print_details_of_warpsv:
.text._Z22print_details_of_warpsv:
[----:B------:R-:W0:Y:S01]  /*0000*/  LDC R1, c[0x0][0x37c] ;  /* 0x0000df00ff017b82 */ /* 0x000e220000000800 */
[----:B------:R-:W1:Y:S01]  /*0010*/  S2R R10, SR_CTAID.Y ;  /* 0x00000000000a7919 */ /* 0x000e620000002600 */
[----:B------:R-:W2:Y:S01]  /*0020*/  LDCU UR5, c[0x0][0x2fc] ;  /* 0x00005f80ff0577ac */ /* 0x000ea20008000800 */
[----:B0-----:R-:W-:Y:S01]  /*0030*/  VIADD R1, R1, 0xffffffe8 ;  /* 0xffffffe801017836 */ /* 0x001fe20000000000 */
[----:B------:R-:W-:Y:S01]  /*0040*/  MOV R0, 0x0 ;  /* 0x0000000000007802 */ /* 0x000fe20000000f00 */
[----:B------:R-:W1:Y:S01]  /*0050*/  S2R R13, SR_CTAID.X ;  /* 0x00000000000d7919 */ /* 0x000e620000002500 */
[----:B------:R-:W1:Y:S02]  /*0060*/  LDCU UR4, c[0x0][0x370] ;  /* 0x00006e00ff0477ac */ /* 0x000e640008000800 */
[----:B------:R0:W3:Y:S01]  /*0070*/  LDC.64 R8, c[0x4][R0] ;  /* 0x0100000000087b82 */ /* 0x0000e20000000a00 */
[----:B------:R-:W4:Y:S01]  /*0080*/  S2R R12, SR_TID.X ;  /* 0x00000000000c7919 */ /* 0x000f220000002100 */
[----:B------:R-:W5:Y:S01]  /*0090*/  LDCU UR6, c[0x0][0x360] ;  /* 0x00006c00ff0677ac */ /* 0x000f620008000800 */
[----:B-1----:R-:W-:Y:S01]  /*00a0*/  IMAD R3, R10, UR4, R13 ;  /* 0x000000040a037c24 */ /* 0x002fe2000f8e020d */
[----:B------:R-:W1:Y:S01]  /*00b0*/  LDCU UR4, c[0x0][0x2f8] ;  /* 0x00005f00ff0477ac */ /* 0x000e620008000800 */
[----:B----4-:R-:W-:-:S02]  /*00c0*/  SHF.R.U32.HI R2, RZ, 0x5, R12 ;  /* 0x00000005ff027819 */ /* 0x010fc4000001160c */
[----:B-----5:R-:W-:Y:S01]  /*00d0*/  IMAD R11, R3, UR6, R12 ;  /* 0x00000006030b7c24 */ /* 0x020fe2000f8e020c */
[----:B------:R0:W-:Y:S01]  /*00e0*/  STL.64 [R1], R12 ;  /* 0x0000000c01007387 */ /* 0x0001e20000100a00 */
[----:B------:R-:W4:Y:S03]  /*00f0*/  LDCU.64 UR6, c[0x4][0x8] ;  /* 0x01000100ff0677ac */ /* 0x000f260008000a00 */
[----:B------:R0:W-:Y:S04]  /*0100*/  STL.64 [R1+0x10], R2 ;  /* 0x0000100201007387 */ /* 0x0001e80000100a00 */
[----:B------:R0:W-:Y:S01]  /*0110*/  STL.64 [R1+0x8], R10 ;  /* 0x0000080a01007387 */ /* 0x0001e20000100a00 */
[----:B-1----:R-:W-:-:S05]  /*0120*/  IADD3 R6, P0, PT, R1, UR4, RZ ;  /* 0x0000000401067c10 */ /* 0x002fca000ff1e0ff */
[----:B--2---:R-:W-:Y:S01]  /*0130*/  IMAD.X R7, RZ, RZ, UR5, P0 ;  /* 0x00000005ff077e24 */ /* 0x004fe200080e06ff */
[----:B----4-:R-:W-:Y:S01]  /*0140*/  MOV R5, UR7 ;  /* 0x0000000700057c02 */ /* 0x010fe20008000f00 */
[----:B0--3--:R-:W-:-:S07]  /*0150*/  IMAD.U32 R4, RZ, RZ, UR6 ;  /* 0x00000006ff047e24 */ /* 0x009fce000f8e00ff */
[----:B------:R-:W-:-:S07]  /*0160*/  LEPC R20, `(.L_x_0) ;  /* 0x000000001014794e */ /* 0x000fce0000000000 */
[----:B------:R-:W-:Y:S05]  /*0170*/  CALL.ABS.NOINC R8 ;  /* 0x0000000008007343 */ /* 0x000fea0003c00000 */
.L_x_0:
[----:B------:R-:W-:Y:S05]  /*0180*/  EXIT ;  /* 0x000000000000794d */ /* 0x000fea0003800000 */
.L_x_1:
[----:B------:R-:W-:-:S00]  /*0190*/  BRA `(.L_x_1) ;  /* 0xfffffffc00fc7947 */ /* 0x000fc0000383ffff */
[----:B------:R-:W-:-:S00]  /*01a0*/  NOP ;  /* 0x0000000000007918 */ /* 0x000fc00000000000 */
        /* <DEDUP_REMOVED lines=13> */
.L_x_2:


//--------------------- .nv.global.init           --------------------------
	.section	.nv.global.init,"aw",@progbits
.nv.global.init:
	.type		$str,@object
	.size		$str,(.L_0 - $str)
$str:
        /*0000*/ 	.byte	0x74, 0x69, 0x64, 0x20, 0x3a, 0x20, 0x25, 0x64, 0x2c, 0x20, 0x62, 0x69, 0x64, 0x2e, 0x78, 0x20
        /*0010*/ 	.byte	0x3a, 0x20, 0x25, 0x64, 0x2c, 0x20, 0x62, 0x69, 0x64, 0x2e, 0x79, 0x3a, 0x20, 0x25, 0x64, 0x2c
        /*0020*/ 	.byte	0x20, 0x67, 0x69, 0x64, 0x20, 0x3a, 0x20, 0x25, 0x64, 0x2c, 0x20, 0x77, 0x61, 0x72, 0x70, 0x5f
        /*0030*/ 	.byte	0x69, 0x64, 0x20, 0x3a, 0x20, 0x25, 0x64, 0x2c, 0x20, 0x67, 0x62, 0x69, 0x64, 0x20, 0x3a, 0x20
        /*0040*/ 	.byte	0x25, 0x64, 0x0a, 0x00
.L_0:


//--------------------- .nv.shared.reserved.0     --------------------------
	.section	.nv.shared.reserved.0,"aw",@nobits
	.weak		__nv_reservedSMEM_offset_0_alias
	.size		__nv_reservedSMEM_offset_0_alias, 0, 64
	.other		__nv_reservedSMEM_offset_0_alias,@"STO_CUDA_RESERVED_SHARED STV_DEFAULT"
__nv_reservedSMEM_offset_0_alias:
	.zero		0
	.zero		64


//--------------------- .nv.constant0._Z22print_details_of_warpsv --------------------------
	.section	.nv.constant0._Z22print_details_of_warpsv,"a",@progbits
	.sectionflags	@""
	.align	4
.nv.constant0._Z22print_details_of_warpsv:
	.zero		896


//--------------------- SYMBOLS --------------------------

	.type		.nv.reservedSmem.offset0,@object
	.size		.nv.reservedSmem.offset0,0x4
	.type		vprintf,@function
